//
// Generated by NVIDIA NVVM Compiler
//
// Compiler Build ID: CL-36424714
// Cuda compilation tools, release 13.0, V13.0.88
// Based on NVVM 20.0.0
//

.version 9.0
.target sm_100
.address_size 64

	// .globl	_Z7matMultPKfS0_Pfi

.visible .entry _Z7matMultPKfS0_Pfi(
	.param .u64 .ptr .align 1 _Z7matMultPKfS0_Pfi_param_0,
	.param .u64 .ptr .align 1 _Z7matMultPKfS0_Pfi_param_1,
	.param .u64 .ptr .align 1 _Z7matMultPKfS0_Pfi_param_2,
	.param .u32 _Z7matMultPKfS0_Pfi_param_3
)
{
	.reg .pred 	%p<12>;
	.reg .b32 	%r<71>;
	.reg .b32 	%f<133>;
	.reg .b64 	%rd<65>;

	ld.param.u64 	%rd10, [_Z7matMultPKfS0_Pfi_param_0];
	ld.param.u64 	%rd11, [_Z7matMultPKfS0_Pfi_param_1];
	ld.param.u64 	%rd9, [_Z7matMultPKfS0_Pfi_param_2];
	ld.param.u32 	%r38, [_Z7matMultPKfS0_Pfi_param_3];
	cvta.to.global.u64 	%rd1, %rd11;
	cvta.to.global.u64 	%rd2, %rd10;
	mov.u32 	%r39, %tid.x;
	mov.u32 	%r40, %ctaid.x;
	shl.b32 	%r41, %r40, 8;
	add.s32 	%r42, %r41, %r39;
	div.s32 	%r1, %r42, %r38;
	mul.lo.s32 	%r43, %r1, %r38;
	sub.s32 	%r2, %r42, %r43;
	setp.ge.s32 	%p1, %r1, %r38;
	setp.lt.s32 	%p2, %r38, 0;
	or.pred  	%p3, %p2, %p1;
	@%p3 bra 	$L__BB0_13;
	max.u32 	%r4, %r38, 1;
	and.b32  	%r5, %r4, 7;
	setp.lt.u32 	%p4, %r38, 8;
	mov.f32 	%f124, 0f00000000;
	mov.b32 	%r69, 0;
	mov.f32 	%f132, %f124;
	@%p4 bra 	$L__BB0_4;
	and.b32  	%r45, %r4, 2147483640;
	neg.s32 	%r67, %r45;
	add.s32 	%r66, %r2, %r38;
	shl.b32 	%r8, %r38, 3;
	shl.b32 	%r46, %r38, 1;
	add.s32 	%r65, %r2, %r46;
	mad.lo.s32 	%r64, %r38, 3, %r2;
	shl.b32 	%r47, %r38, 2;
	add.s32 	%r63, %r2, %r47;
	mad.lo.s32 	%r62, %r38, 5, %r2;
	mad.lo.s32 	%r61, %r38, 6, %r2;
	mad.lo.s32 	%r60, %r38, 7, %r2;
	mul.wide.u32 	%rd12, %r2, 4;
	add.s64 	%rd64, %rd1, %rd12;
	mul.wide.u32 	%rd13, %r43, 4;
	add.s64 	%rd14, %rd13, %rd2;
	add.s64 	%rd63, %rd14, 16;
	mov.f32 	%f124, 0f00000000;
	mul.wide.u32 	%rd29, %r8, 4;
$L__BB0_3:
	.pragma "nounroll";
	and.b32  	%r69, %r4, 2147483640;
	ld.global.f32 	%f23, [%rd63+-16];
	ld.global.f32 	%f24, [%rd64];
	mul.f32 	%f25, %f23, %f24;
	sub.f32 	%f26, %f124, %f25;
	sub.f32 	%f27, %f132, %f26;
	sub.f32 	%f28, %f27, %f132;
	add.f32 	%f29, %f26, %f28;
	ld.global.f32 	%f30, [%rd63+-12];
	mul.wide.u32 	%rd15, %r66, 4;
	add.s64 	%rd16, %rd1, %rd15;
	ld.global.f32 	%f31, [%rd16];
	mul.f32 	%f32, %f30, %f31;
	sub.f32 	%f33, %f29, %f32;
	sub.f32 	%f34, %f27, %f33;
	sub.f32 	%f35, %f34, %f27;
	add.f32 	%f36, %f33, %f35;
	ld.global.f32 	%f37, [%rd63+-8];
	mul.wide.u32 	%rd17, %r65, 4;
	add.s64 	%rd18, %rd1, %rd17;
	ld.global.f32 	%f38, [%rd18];
	mul.f32 	%f39, %f37, %f38;
	sub.f32 	%f40, %f36, %f39;
	sub.f32 	%f41, %f34, %f40;
	sub.f32 	%f42, %f41, %f34;
	add.f32 	%f43, %f40, %f42;
	ld.global.f32 	%f44, [%rd63+-4];
	mul.wide.u32 	%rd19, %r64, 4;
	add.s64 	%rd20, %rd1, %rd19;
	ld.global.f32 	%f45, [%rd20];
	mul.f32 	%f46, %f44, %f45;
	sub.f32 	%f47, %f43, %f46;
	sub.f32 	%f48, %f41, %f47;
	sub.f32 	%f49, %f48, %f41;
	add.f32 	%f50, %f47, %f49;
	ld.global.f32 	%f51, [%rd63];
	mul.wide.u32 	%rd21, %r63, 4;
	add.s64 	%rd22, %rd1, %rd21;
	ld.global.f32 	%f52, [%rd22];
	mul.f32 	%f53, %f51, %f52;
	sub.f32 	%f54, %f50, %f53;
	sub.f32 	%f55, %f48, %f54;
	sub.f32 	%f56, %f55, %f48;
	add.f32 	%f57, %f54, %f56;
	ld.global.f32 	%f58, [%rd63+4];
	mul.wide.u32 	%rd23, %r62, 4;
	add.s64 	%rd24, %rd1, %rd23;
	ld.global.f32 	%f59, [%rd24];
	mul.f32 	%f60, %f58, %f59;
	sub.f32 	%f61, %f57, %f60;
	sub.f32 	%f62, %f55, %f61;
	sub.f32 	%f63, %f62, %f55;
	add.f32 	%f64, %f61, %f63;
	ld.global.f32 	%f65, [%rd63+8];
	mul.wide.u32 	%rd25, %r61, 4;
	add.s64 	%rd26, %rd1, %rd25;
	ld.global.f32 	%f66, [%rd26];
	mul.f32 	%f67, %f65, %f66;
	sub.f32 	%f68, %f64, %f67;
	sub.f32 	%f69, %f62, %f68;
	sub.f32 	%f70, %f69, %f62;
	add.f32 	%f71, %f68, %f70;
	ld.global.f32 	%f72, [%rd63+12];
	mul.wide.u32 	%rd27, %r60, 4;
	add.s64 	%rd28, %rd1, %rd27;
	ld.global.f32 	%f73, [%rd28];
	mul.f32 	%f74, %f72, %f73;
	sub.f32 	%f75, %f71, %f74;
	sub.f32 	%f132, %f69, %f75;
	sub.f32 	%f76, %f132, %f69;
	add.f32 	%f124, %f75, %f76;
	add.s32 	%r67, %r67, 8;
	add.s32 	%r66, %r66, %r8;
	add.s32 	%r65, %r65, %r8;
	add.s32 	%r64, %r64, %r8;
	add.s32 	%r63, %r63, %r8;
	add.s32 	%r62, %r62, %r8;
	add.s32 	%r61, %r61, %r8;
	add.s32 	%r60, %r60, %r8;
	add.s64 	%rd64, %rd64, %rd29;
	add.s64 	%rd63, %rd63, 32;
	setp.ne.s32 	%p5, %r67, 0;
	@%p5 bra 	$L__BB0_3;
$L__BB0_4:
	setp.eq.s32 	%p6, %r5, 0;
	@%p6 bra 	$L__BB0_12;
	and.b32  	%r33, %r4, 3;
	setp.lt.u32 	%p7, %r5, 4;
	@%p7 bra 	$L__BB0_7;
	add.s32 	%r48, %r69, %r43;
	mul.wide.u32 	%rd30, %r48, 4;
	add.s64 	%rd31, %rd2, %rd30;
	ld.global.f32 	%f78, [%rd31];
	mad.lo.s32 	%r49, %r69, %r38, %r2;
	mul.wide.u32 	%rd32, %r49, 4;
	add.s64 	%rd33, %rd1, %rd32;
	ld.global.f32 	%f79, [%rd33];
	mul.f32 	%f80, %f78, %f79;
	sub.f32 	%f81, %f124, %f80;
	sub.f32 	%f82, %f132, %f81;
	sub.f32 	%f83, %f82, %f132;
	add.f32 	%f84, %f81, %f83;
	cvt.u64.u32 	%rd34, %r43;
	cvt.u64.u32 	%rd35, %r69;
	add.s64 	%rd36, %rd35, %rd34;
	shl.b64 	%rd37, %rd36, 2;
	add.s64 	%rd38, %rd2, %rd37;
	ld.global.f32 	%f85, [%rd38+4];
	add.s32 	%r50, %r49, %r38;
	mul.wide.u32 	%rd39, %r50, 4;
	add.s64 	%rd40, %rd1, %rd39;
	ld.global.f32 	%f86, [%rd40];
	mul.f32 	%f87, %f85, %f86;
	sub.f32 	%f88, %f84, %f87;
	sub.f32 	%f89, %f82, %f88;
	sub.f32 	%f90, %f89, %f82;
	add.f32 	%f91, %f88, %f90;
	ld.global.f32 	%f92, [%rd38+8];
	add.s32 	%r51, %r50, %r38;
	mul.wide.u32 	%rd41, %r51, 4;
	add.s64 	%rd42, %rd1, %rd41;
	ld.global.f32 	%f93, [%rd42];
	mul.f32 	%f94, %f92, %f93;
	sub.f32 	%f95, %f91, %f94;
	sub.f32 	%f96, %f89, %f95;
	sub.f32 	%f97, %f96, %f89;
	add.f32 	%f98, %f95, %f97;
	ld.global.f32 	%f99, [%rd38+12];
	add.s32 	%r52, %r51, %r38;
	mul.wide.u32 	%rd43, %r52, 4;
	add.s64 	%rd44, %rd1, %rd43;
	ld.global.f32 	%f100, [%rd44];
	mul.f32 	%f101, %f99, %f100;
	sub.f32 	%f102, %f98, %f101;
	sub.f32 	%f132, %f96, %f102;
	sub.f32 	%f103, %f132, %f96;
	add.f32 	%f124, %f102, %f103;
	add.s32 	%r69, %r69, 4;
$L__BB0_7:
	setp.eq.s32 	%p8, %r33, 0;
	@%p8 bra 	$L__BB0_12;
	setp.eq.s32 	%p9, %r33, 1;
	@%p9 bra 	$L__BB0_10;
	add.s32 	%r53, %r69, %r43;
	mul.wide.u32 	%rd45, %r53, 4;
	add.s64 	%rd46, %rd2, %rd45;
	ld.global.f32 	%f105, [%rd46];
	mad.lo.s32 	%r54, %r69, %r38, %r2;
	mul.wide.u32 	%rd47, %r54, 4;
	add.s64 	%rd48, %rd1, %rd47;
	ld.global.f32 	%f106, [%rd48];
	mul.f32 	%f107, %f105, %f106;
	sub.f32 	%f108, %f124, %f107;
	sub.f32 	%f109, %f132, %f108;
	sub.f32 	%f110, %f109, %f132;
	add.f32 	%f111, %f108, %f110;
	cvt.u64.u32 	%rd49, %r43;
	cvt.u64.u32 	%rd50, %r69;
	add.s64 	%rd51, %rd50, %rd49;
	shl.b64 	%rd52, %rd51, 2;
	add.s64 	%rd53, %rd2, %rd52;
	ld.global.f32 	%f112, [%rd53+4];
	add.s32 	%r55, %r54, %r38;
	mul.wide.u32 	%rd54, %r55, 4;
	add.s64 	%rd55, %rd1, %rd54;
	ld.global.f32 	%f113, [%rd55];
	mul.f32 	%f114, %f112, %f113;
	sub.f32 	%f115, %f111, %f114;
	sub.f32 	%f132, %f109, %f115;
	sub.f32 	%f116, %f132, %f109;
	add.f32 	%f124, %f115, %f116;
	add.s32 	%r69, %r69, 2;
$L__BB0_10:
	and.b32  	%r56, %r4, 1;
	setp.eq.b32 	%p10, %r56, 1;
	not.pred 	%p11, %p10;
	@%p11 bra 	$L__BB0_12;
	add.s32 	%r57, %r69, %r43;
	mul.wide.u32 	%rd56, %r57, 4;
	add.s64 	%rd57, %rd2, %rd56;
	ld.global.f32 	%f117, [%rd57];
	mad.lo.s32 	%r58, %r69, %r38, %r2;
	mul.wide.u32 	%rd58, %r58, 4;
	add.s64 	%rd59, %rd1, %rd58;
	ld.global.f32 	%f118, [%rd59];
	mul.f32 	%f119, %f117, %f118;
	sub.f32 	%f120, %f124, %f119;
	sub.f32 	%f132, %f132, %f120;
$L__BB0_12:
	add.s32 	%r59, %r43, %r2;
	cvta.to.global.u64 	%rd60, %rd9;
	mul.wide.u32 	%rd61, %r59, 4;
	add.s64 	%rd62, %rd60, %rd61;
	st.global.f32 	[%rd62], %f132;
$L__BB0_13:
	ret;

}


// ===== COMPILED SASS (sm_100) =====

	.target	sm_100

	.elftype	@"ET_EXEC"


//--------------------- .note.nv.tkinfo           --------------------------
	.section	.note.nv.tkinfo,"",@"SHT_NOTE"
	.sectionflags	@"SHF_NOTE_NV_TKINFO"
	.tkinfo
        /*0018*/ 	.word	0x00000002
        /*0030*/ 	.string	""
        /*0030*/ 	.string	"ptxas"
        /*0030*/ 	.string	"Cuda compilation tools, release 13.0, V13.0.88"
        /*0030*/ 	.string	"Build cuda_13.0.r13.0/compiler.36424714_0"
        /*0030*/ 	.string	"-arch sm_100 -m 64 "



//--------------------- .note.nv.cuinfo           --------------------------
	.section	.note.nv.cuinfo,"",@"SHT_NOTE"
	.sectionflags	@"SHF_NOTE_NV_CUINFO"
        /*0018*/ 	.short	0x0002
        /*001a*/ 	.short	0x0064
        /*001c*/ 	.short	0x0082
	.zero		2


//--------------------- .nv.info                  --------------------------
	.section	.nv.info,"",@"SHT_CUDA_INFO"
	.align	4


	//----- nvinfo : EIATTR_REGCOUNT
	.align		4
        /*0000*/ 	.byte	0x04, 0x2f
        /*0002*/ 	.short	(.L_1 - .L_0)
	.align		4
.L_0:
        /*0004*/ 	.word	index@(_Z7matMultPKfS0_Pfi)
        /*0008*/ 	.word	0x00000020


	//----- nvinfo : EIATTR_FRAME_SIZE
	.align		4
.L_1:
        /*000c*/ 	.byte	0x04, 0x11
        /*000e*/ 	.short	(.L_3 - .L_2)
	.align		4
.L_2:
        /*0010*/ 	.word	index@(_Z7matMultPKfS0_Pfi)
        /*0014*/ 	.word	0x00000000


	//----- nvinfo : EIATTR_MIN_STACK_SIZE
	.align		4
.L_3:
        /*0018*/ 	.byte	0x04, 0x12
        /*001a*/ 	.short	(.L_5 - .L_4)
	.align		4
.L_4:
        /*001c*/ 	.word	index@(_Z7matMultPKfS0_Pfi)
        /*0020*/ 	.word	0x00000000
.L_5:


//--------------------- .nv.compat                --------------------------
	.section	.nv.compat,"",@"SHT_CUDA_COMPAT_INFO"
	.align	4
        /*0000*/ 	.byte	0x02, 0x09, 0x00, 0x00, 0x02, 0x02, 0x01, 0x00, 0x02, 0x05, 0x05, 0x00, 0x03, 0x07, 0x01, 0x01
        /*0010*/ 	.byte	0x02, 0x03, 0x00, 0x00, 0x02, 0x06, 0x01, 0x00, 0x04, 0x0b, 0x08, 0x00, 0x09, 0x00, 0x00, 0x00
        /*0020*/ 	.byte	0x00, 0x00, 0x00, 0x00


//--------------------- .nv.info._Z7matMultPKfS0_Pfi --------------------------
	.section	.nv.info._Z7matMultPKfS0_Pfi,"",@"SHT_CUDA_INFO"
	.sectionflags	@""
	.align	4


	//----- nvinfo : EIATTR_CUDA_API_VERSION
	.align		4
        /*0000*/ 	.byte	0x04, 0x37
        /*0002*/ 	.short	(.L_7 - .L_6)
.L_6:
        /*0004*/ 	.word	0x00000082


	//----- nvinfo : EIATTR_KPARAM_INFO
	.align		4
.L_7:
        /*0008*/ 	.byte	0x04, 0x17
        /*000a*/ 	.short	(.L_9 - .L_8)
.L_8:
        /*000c*/ 	.word	0x00000000
        /*0010*/ 	.short	0x0003
        /*0012*/ 	.short	0x0018
        /*0014*/ 	.byte	0x00, 0xf0, 0x11, 0x00


	//----- nvinfo : EIATTR_KPARAM_INFO
	.align		4
.L_9:
        /*0018*/ 	.byte	0x04, 0x17
        /*001a*/ 	.short	(.L_11 - .L_10)
.L_10:
        /*001c*/ 	.word	0x00000000
        /*0020*/ 	.short	0x0002
        /*0022*/ 	.short	0x0010
        /*0024*/ 	.byte	0x00, 0xf5, 0x21, 0x00


	//----- nvinfo : EIATTR_KPARAM_INFO
	.align		4
.L_11:
        /*0028*/ 	.byte	0x04, 0x17
        /*002a*/ 	.short	(.L_13 - .L_12)
.L_12:
        /*002c*/ 	.word	0x00000000
        /*0030*/ 	.short	0x0001
        /*0032*/ 	.short	0x0008
        /*0034*/ 	.byte	0x00, 0xf5, 0x21, 0x00


	//----- nvinfo : EIATTR_KPARAM_INFO
	.align		4
.L_13:
        /*0038*/ 	.byte	0x04, 0x17
        /*003a*/ 	.short	(.L_15 - .L_14)
.L_14:
        /*003c*/ 	.word	0x00000000
        /*0040*/ 	.short	0x0000
        /*0042*/ 	.short	0x0000
        /*0044*/ 	.byte	0x00, 0xf5, 0x21, 0x00


	//----- nvinfo : EIATTR_SPARSE_MMA_MASK
	.align		4
.L_15:
        /*0048*/ 	.byte	0x03, 0x50
        /*004a*/ 	.short	0x0000


	//----- nvinfo : EIATTR_MAXREG_COUNT
	.align		4
        /*004c*/ 	.byte	0x03, 0x1b
        /*004e*/ 	.short	0x00ff


	//----- nvinfo : EIATTR_MERCURY_ISA_VERSION
	.align		4
        /*0050*/ 	.byte	0x03, 0x5f
        /*0052*/ 	.short	0x0101


	//----- nvinfo : EIATTR_VRC_CTA_INIT_COUNT
	.align		4
        /*0054*/ 	.byte	0x02, 0x4a
	.zero		1
	.zero		1


	//----- nvinfo : EIATTR_EXIT_INSTR_OFFSETS
	.align		4
        /*0058*/ 	.byte	0x04, 0x1c
        /*005a*/ 	.short	(.L_17 - .L_16)


	//   ....[0]....
.L_16:
        /*005c*/ 	.word	0x000001e0


	//   ....[1]....
        /*0060*/ 	.word	0x00000db0


	//----- nvinfo : EIATTR_CBANK_PARAM_SIZE
	.align		4
.L_17:
        /*0064*/ 	.byte	0x03, 0x19
        /*0066*/ 	.short	0x001c


	//----- nvinfo : EIATTR_PARAM_CBANK
	.align		4
        /*0068*/ 	.byte	0x04, 0x0a
        /*006a*/ 	.short	(.L_19 - .L_18)
	.align		4
.L_18:
        /*006c*/ 	.word	index@(.nv.constant0._Z7matMultPKfS0_Pfi)
        /*0070*/ 	.short	0x0380
        /*0072*/ 	.short	0x001c


	//----- nvinfo : EIATTR_SW_WAR
	.align		4
.L_19:
        /*0074*/ 	.byte	0x04, 0x36
        /*0076*/ 	.short	(.L_21 - .L_20)
.L_20:
        /*0078*/ 	.word	0x00000008
.L_21:


//--------------------- .nv.callgraph             --------------------------
	.section	.nv.callgraph,"",@"SHT_CUDA_CALLGRAPH"
	.align	4
	.sectionentsize	8
	.align		4
        /*0000*/ 	.word	0x00000000
	.align		4
        /*0004*/ 	.word	0xffffffff
	.align		4
        /*0008*/ 	.word	0x00000000
	.align		4
        /*000c*/ 	.word	0xfffffffe
	.align		4
        /*0010*/ 	.word	0x00000000
	.align		4
        /*0014*/ 	.word	0xfffffffd
	.align		4
        /*0018*/ 	.word	0x00000000
	.align		4
        /*001c*/ 	.word	0xfffffffc


//--------------------- .text._Z7matMultPKfS0_Pfi --------------------------
	.section	.text._Z7matMultPKfS0_Pfi,"ax",@progbits
	.align	128
        .global         _Z7matMultPKfS0_Pfi
        .type           _Z7matMultPKfS0_Pfi,@function
        .size           _Z7matMultPKfS0_Pfi,(.L_x_6 - _Z7matMultPKfS0_Pfi)
        .other          _Z7matMultPKfS0_Pfi,@"STO_CUDA_ENTRY STV_DEFAULT"
_Z7matMultPKfS0_Pfi:
.text._Z7matMultPKfS0_Pfi:
[----:B------:R-:W-:Y:S08]  /*0000*/  LDC R1, c[0x0][0x37c] ;  /* 0x0000df00ff017b82 */ /* 0x000ff00000000800 */
[----:B------:R-:W0:Y:S01]  /*0010*/  LDC R0, c[0x0][0x398] ;  /* 0x0000e600ff007b82 */ /* 0x000e220000000800 */
[----:B------:R-:W1:Y:S01]  /*0020*/  S2R R3, SR_TID.X ;  /* 0x0000000000037919 */ /* 0x000e620000002100 */
[----:B------:R-:W1:Y:S01]  /*0030*/  S2R R6, SR_CTAID.X ;  /* 0x0000000000067919 */ /* 0x000e620000002500 */
[----:B0-----:R-:W-:-:S04]  /*0040*/  IABS R7, R0 ;  /* 0x0000000000077213 */ /* 0x001fc80000000000 */
[----:B------:R-:W0:Y:S01]  /*0050*/  I2F.RP R2, R7 ;  /* 0x0000000700027306 */ /* 0x000e220000209400 */
[----:B-1----:R-:W-:-:S07]  /*0060*/  LEA R3, R6, R3, 0x8 ;  /* 0x0000000306037211 */ /* 0x002fce00078e40ff */
[----:B0-----:R-:W0:Y:S02]  /*0070*/  MUFU.RCP R2, R2 ;  /* 0x0000000200027308 */ /* 0x001e240000001000 */
[----:B0-----:R-:W-:Y:S02]  /*0080*/  IADD3 R4, PT, PT, R2, 0xffffffe, RZ ;  /* 0x0ffffffe02047810 */ /* 0x001fe40007ffe0ff */
[----:B------:R-:W-:-:S04]  /*0090*/  IABS R2, R3 ;  /* 0x0000000300027213 */ /* 0x000fc80000000000 */
[----:B------:R0:W1:Y:S02]  /*00a0*/  F2I.FTZ.U32.TRUNC.NTZ R5, R4 ;  /* 0x0000000400057305 */ /* 0x000064000021f000 */
[----:B0-----:R-:W-:Y:S01]  /*00b0*/  HFMA2 R4, -RZ, RZ, 0, 0 ;  /* 0x00000000ff047431 */ /* 0x001fe200000001ff */
[----:B-1----:R-:W-:-:S05]  /*00c0*/  IADD3 R8, PT, PT, RZ, -R5, RZ ;  /* 0x80000005ff087210 */ /* 0x002fca0007ffe0ff */
[----:B------:R-:W-:-:S04]  /*00d0*/  IMAD R9, R8, R7, RZ ;  /* 0x0000000708097224 */ /* 0x000fc800078e02ff */
[----:B------:R-:W-:-:S06]  /*00e0*/  IMAD.HI.U32 R5, R5, R9, R4 ;  /* 0x0000000905057227 */ /* 0x000fcc00078e0004 */
[----:B------:R-:W-:-:S05]  /*00f0*/  IMAD.HI.U32 R5, R5, R2, RZ ;  /* 0x0000000205057227 */ /* 0x000fca00078e00ff */
[----:B------:R-:W-:-:S05]  /*0100*/  IADD3 R6, PT, PT, -R5, RZ, RZ ;  /* 0x000000ff05067210 */ /* 0x000fca0007ffe1ff */
[----:B------:R-:W-:-:S05]  /*0110*/  IMAD R2, R7, R6, R2 ;  /* 0x0000000607027224 */ /* 0x000fca00078e0202 */
[----:B------:R-:W-:-:S13]  /*0120*/  ISETP.GT.U32.AND P2, PT, R7, R2, PT ;  /* 0x000000020700720c */ /* 0x000fda0003f44070 */
[-C--:B------:R-:W-:Y:S02]  /*0130*/  @!P2 IADD3 R2, PT, PT, R2, -R7.reuse, RZ ;  /* 0x800000070202a210 */ /* 0x080fe40007ffe0ff */
[----:B------:R-:W-:Y:S02]  /*0140*/  @!P2 IADD3 R5, PT, PT, R5, 0x1, RZ ;  /* 0x000000010505a810 */ /* 0x000fe40007ffe0ff */
[----:B------:R-:W-:Y:S02]  /*0150*/  ISETP.GE.U32.AND P0, PT, R2, R7, PT ;  /* 0x000000070200720c */ /* 0x000fe40003f06070 */
[----:B------:R-:W-:Y:S02]  /*0160*/  LOP3.LUT R2, R3, R0, RZ, 0x3c, !PT ;  /* 0x0000000003027212 */ /* 0x000fe400078e3cff */
[----:B------:R-:W-:Y:S02]  /*0170*/  ISETP.NE.AND P2, PT, R0, RZ, PT ;  /* 0x000000ff0000720c */ /* 0x000fe40003f45270 */
[----:B------:R-:W-:-:S07]  /*0180*/  ISETP.GE.AND P1, PT, R2, RZ, PT ;  /* 0x000000ff0200720c */ /* 0x000fce0003f26270 */
[----:B------:R-:W-:-:S06]  /*0190*/  @P0 IADD3 R5, PT, PT, R5, 0x1, RZ ;  /* 0x0000000105050810 */ /* 0x000fcc0007ffe0ff */
[----:B------:R-:W-:Y:S02]  /*01a0*/  @!P1 IADD3 R5, PT, PT, -R5, RZ, RZ ;  /* 0x000000ff05059210 */ /* 0x000fe40007ffe1ff */
[----:B------:R-:W-:-:S04]  /*01b0*/  @!P2 LOP3.LUT R5, RZ, R0, RZ, 0x33, !PT ;  /* 0x00000000ff05a212 */ /* 0x000fc800078e33ff */
[----:B------:R-:W-:-:S04]  /*01c0*/  ISETP.GE.AND P0, PT, R5, R0, PT ;  /* 0x000000000500720c */ /* 0x000fc80003f06270 */
[----:B------:R-:W-:-:S13]  /*01d0*/  ISETP.LT.OR P0, PT, R0, RZ, P0 ;  /* 0x000000ff0000720c */ /* 0x000fda0000701670 */
[----:B------:R-:W-:Y:S05]  /*01e0*/  @P0 EXIT ;  /* 0x000000000000094d */ /* 0x000fea0003800000 */
[C---:B------:R-:W-:Y:S01]  /*01f0*/  ISETP.GE.U32.AND P0, PT, R0.reuse, 0x8, PT ;  /* 0x000000080000780c */ /* 0x040fe20003f06070 */
[----:B------:R-:W-:Y:S01]  /*0200*/  IMAD R2, R5, R0, RZ ;  /* 0x0000000005027224 */ /* 0x000fe200078e02ff */
[----:B------:R-:W-:Y:S01]  /*0210*/  VIMNMX.U32 R4, PT, PT, R0, 0x1, !PT ;  /* 0x0000000100047848 */ /* 0x000fe20007fe0000 */
[----:B------:R-:W0:Y:S01]  /*0220*/  LDCU.64 UR4, c[0x0][0x358] ;  /* 0x00006b00ff0477ac */ /* 0x000e220008000a00 */
[----:B------:R-:W-:Y:S02]  /*0230*/  CS2R R20, SRZ ;  /* 0x0000000000147805 */ /* 0x000fe4000001ff00 */
[----:B------:R-:W-:Y:S02]  /*0240*/  MOV R13, RZ ;  /* 0x000000ff000d7202 */ /* 0x000fe40000000f00 */
[----:B------:R-:W-:Y:S02]  /*0250*/  IADD3 R5, PT, PT, R3, -R2, RZ ;  /* 0x8000000203057210 */ /* 0x000fe40007ffe0ff */
[----:B------:R-:W-:-:S03]  /*0260*/  LOP3.LUT R6, R4, 0x7, RZ, 0xc0, !PT ;  /* 0x0000000704067812 */ /* 0x000fc600078ec0ff */
[----:B------:R-:W-:Y:S05]  /*0270*/  @!P0 BRA `(.L_x_0) ;  /* 0x0000000400588947 */ /* 0x000fea0003800000 */
[----:B------:R-:W1:Y:S01]  /*0280*/  LDC.64 R8, c[0x0][0x380] ;  /* 0x0000e000ff087b82 */ /* 0x000e620000000a00 */
[C---:B------:R-:W-:Y:S01]  /*0290*/  SHF.L.U32 R11, R0.reuse, 0x3, RZ ;  /* 0x00000003000b7819 */ /* 0x040fe200000006ff */
[C-C-:B------:R-:W-:Y:S01]  /*02a0*/  IMAD R22, R0.reuse, 0x3, R5.reuse ;  /* 0x0000000300167824 */ /* 0x140fe200078e0205 */
[CC--:B------:R-:W-:Y:S01]  /*02b0*/  LEA R10, R0.reuse, R5.reuse, 0x1 ;  /* 0x00000005000a7211 */ /* 0x0c0fe200078e08ff */
[C-C-:B------:R-:W-:Y:S01]  /*02c0*/  IMAD R24, R0.reuse, 0x5, R5.reuse ;  /* 0x0000000500187824 */ /* 0x140fe200078e0205 */
[C---:B------:R-:W-:Y:S01]  /*02d0*/  LEA R23, R0.reuse, R5, 0x2 ;  /* 0x0000000500177211 */ /* 0x040fe200078e10ff */
[C-C-:B------:R-:W-:Y:S01]  /*02e0*/  IMAD R25, R0.reuse, 0x6, R5.reuse ;  /* 0x0000000600197824 */ /* 0x140fe200078e0205 */
[----:B------:R-:W-:Y:S01]  /*02f0*/  MOV R21, RZ ;  /* 0x000000ff00157202 */ /* 0x000fe20000000f00 */
[----:B------:R-:W2:Y:S01]  /*0300*/  LDC.64 R14, c[0x0][0x388] ;  /* 0x0000e200ff0e7b82 */ /* 0x000ea20000000a00 */
[----:B------:R-:W-:Y:S02]  /*0310*/  IMAD R26, R0, 0x7, R5 ;  /* 0x00000007001a7824 */ /* 0x000fe400078e0205 */
[----:B-1----:R-:W-:-:S03]  /*0320*/  IMAD.WIDE.U32 R8, R2, 0x4, R8 ;  /* 0x0000000402087825 */ /* 0x002fc600078e0008 */
[----:B------:R-:W-:Y:S02]  /*0330*/  IADD3 R12, P0, PT, R8, 0x10, RZ ;  /* 0x00000010080c7810 */ /* 0x000fe40007f1e0ff */
[----:B------:R-:W-:Y:S01]  /*0340*/  LOP3.LUT R8, R4, 0x7ffffff8, RZ, 0xc0, !PT ;  /* 0x7ffffff804087812 */ /* 0x000fe200078ec0ff */
[C---:B--2---:R-:W-:Y:S01]  /*0350*/  IMAD.WIDE.U32 R16, R5.reuse, 0x4, R14 ;  /* 0x0000000405107825 */ /* 0x044fe200078e000e */
[----:B------:R-:W-:Y:S02]  /*0360*/  IADD3.X R13, PT, PT, RZ, R9, RZ, P0, !PT ;  /* 0x00000009ff0d7210 */ /* 0x000fe400007fe4ff */
[----:B------:R-:W-:Y:S02]  /*0370*/  IADD3 R9, PT, PT, R5, R0, RZ ;  /* 0x0000000005097210 */ /* 0x000fe40007ffe0ff */
[----:B------:R-:W-:-:S07]  /*0380*/  IADD3 R7, PT, PT, -R8, RZ, RZ ;  /* 0x000000ff08077210 */ /* 0x000fce0007ffe1ff */
.L_x_1:
[----:B0-----:R-:W2:Y:S04]  /*0390*/  LDG.E R19, desc[UR4][R16.64] ;  /* 0x0000000410137981 */ /* 0x001ea8000c1e1900 */
[----:B------:R-:W2:Y:S04]  /*03a0*/  LDG.E R18, desc[UR4][R12.64+-0x10] ;  /* 0xfffff0040c127981 */ /* 0x000ea8000c1e1900 */
[----:B------:R-:W3:Y:S01]  /*03b0*/  LDG.E R29, desc[UR4][R12.64+-0xc] ;  /* 0xfffff4040c1d7981 */ /* 0x000ee2000c1e1900 */
[----:B--2---:R-:W-:Y:S01]  /*03c0*/  FFMA R21, -R18, R19, R21 ;  /* 0x0000001312157223 */ /* 0x004fe20000000115 */
[----:B------:R-:W-:-:S06]  /*03d0*/  IMAD.WIDE.U32 R18, R9, 0x4, R14 ;  /* 0x0000000409127825 */ /* 0x000fcc00078e000e */
[----:B------:R-:W3:Y:S01]  /*03e0*/  LDG.E R18, desc[UR4][R18.64] ;  /* 0x0000000412127981 */ /* 0x000ee2000c1e1900 */
[----:B------:R-:W-:-:S04]  /*03f0*/  FADD R27, -R21, R20 ;  /* 0x00000014151b7221 */ /* 0x000fc80000000100 */
[----:B------:R-:W-:-:S04]  /*0400*/  FADD R20, R27, -R20 ;  /* 0x800000141b147221 */ /* 0x000fc80000000000 */
[----:B------:R-:W-:-:S04]  /*0410*/  FADD R20, R21, R20 ;  /* 0x0000001415147221 */ /* 0x000fc80000000000 */
[----:B---3--:R-:W-:Y:S01]  /*0420*/  FFMA R29, -R29, R18, R20 ;  /* 0x000000121d1d7223 */ /* 0x008fe20000000114 */
[----:B------:R-:W-:Y:S01]  /*0430*/  IMAD.WIDE.U32 R20, R10, 0x4, R14 ;  /* 0x000000040a147825 */ /* 0x000fe200078e000e */
[----:B------:R-:W2:Y:S05]  /*0440*/  LDG.E R18, desc[UR4][R12.64+-0x8] ;  /* 0xfffff8040c127981 */ /* 0x000eaa000c1e1900 */
[----:B------:R-:W2:Y:S01]  /*0450*/  LDG.E R20, desc[UR4][R20.64] ;  /* 0x0000000414147981 */ /* 0x000ea2000c1e1900 */
[----:B------:R-:W-:-:S04]  /*0460*/  FADD R28, R27, -R29 ;  /* 0x8000001d1b1c7221 */ /* 0x000fc80000000000 */
[----:B------:R-:W-:-:S04]  /*0470*/  FADD R27, -R27, R28 ;  /* 0x0000001c1b1b7221 */ /* 0x000fc80000000100 */
[----:B------:R-:W-:-:S04]  /*0480*/  FADD R29, R29, R27 ;  /* 0x0000001b1d1d7221 */ /* 0x000fc80000000000 */
[----:B--2---:R-:W-:Y:S01]  /*0490*/  FFMA R29, -R18, R20, R29 ;  /* 0x00000014121d7223 */ /* 0x004fe2000000011d */
[----:B------:R-:W-:-:S06]  /*04a0*/  IMAD.WIDE.U32 R18, R22, 0x4, R14 ;  /* 0x0000000416127825 */ /* 0x000fcc00078e000e */
[----:B------:R-:W2:Y:S04]  /*04b0*/  LDG.E R19, desc[UR4][R18.64] ;  /* 0x0000000412137981 */ /* 0x000ea8000c1e1900 */
[----:B------:R-:W2:Y:S01]  /*04c0*/  LDG.E R18, desc[UR4][R12.64+-0x4] ;  /* 0xfffffc040c127981 */ /* 0x000ea2000c1e1900 */
[----:B------:R-:W-:Y:S01]  /*04d0*/  FADD R27, R28, -R29 ;  /* 0x8000001d1c1b7221 */ /* 0x000fe20000000000 */
[----:B------:R-:W-:-:S04]  /*04e0*/  IMAD.WIDE.U32 R20, R23, 0x4, R14 ;  /* 0x0000000417147825 */ /* 0x000fc800078e000e */
[----:B------:R-:W-:Y:S02]  /*04f0*/  FADD R28, -R28, R27 ;  /* 0x0000001b1c1c7221 */ /* 0x000fe40000000100 */
[----:B------:R-:W3:Y:S02]  /*0500*/  LDG.E R20, desc[UR4][R20.64] ;  /* 0x0000000414147981 */ /* 0x000ee4000c1e1900 */
[----:B------:R-:W-:-:S04]  /*0510*/  FADD R29, R29, R28 ;  /* 0x0000001c1d1d7221 */ /* 0x000fc80000000000 */
[----:B--2---:R-:W-:Y:S02]  /*0520*/  FFMA R29, -R18, R19, R29 ;  /* 0x00000013121d7223 */ /* 0x004fe4000000011d */
[----:B------:R-:W3:Y:S02]  /*0530*/  LDG.E R18, desc[UR4][R12.64] ;  /* 0x000000040c127981 */ /* 0x000ee4000c1e1900 */
[----:B------:R-:W-:-:S04]  /*0540*/  FADD R28, R27, -R29 ;  /* 0x8000001d1b1c7221 */ /* 0x000fc80000000000 */
[----:B------:R-:W-:-:S04]  /*0550*/  FADD R27, -R27, R28 ;  /* 0x0000001c1b1b7221 */ /* 0x000fc80000000100 */
[----:B------:R-:W-:-:S04]  /*0560*/  FADD R29, R29, R27 ;  /* 0x0000001b1d1d7221 */ /* 0x000fc80000000000 */
[----:B---3--:R-:W-:Y:S01]  /*0570*/  FFMA R29, -R18, R20, R29 ;  /* 0x00000014121d7223 */ /* 0x008fe2000000011d */
        /* <DEDUP_REMOVED lines=16> */
[----:B------:R0:W2:Y:S01]  /*0680*/  LDG.E R19, desc[UR4][R12.64+0xc] ;  /* 0x00000c040c137981 */ /* 0x0000a2000c1e1900 */
[----:B------:R-:W-:Y:S01]  /*0690*/  FADD R29, R28, -R27 ;  /* 0x8000001b1c1d7221 */ /* 0x000fe20000000000 */
[----:B------:R-:W-:-:S03]  /*06a0*/  IADD3 R7, PT, PT, R7, 0x8, RZ ;  /* 0x0000000807077810 */ /* 0x000fc60007ffe0ff */
[----:B------:R-:W-:Y:S01]  /*06b0*/  FADD R28, -R28, R29 ;  /* 0x0000001d1c1c7221 */ /* 0x000fe20000000100 */
[----:B0-----:R-:W-:-:S03]  /*06c0*/  IADD3 R12, P0, PT, R12, 0x20, RZ ;  /* 0x000000200c0c7810 */ /* 0x001fc60007f1e0ff */
[----:B------:R-:W-:Y:S01]  /*06d0*/  FADD R28, R27, R28 ;  /* 0x0000001c1b1c7221 */ /* 0x000fe20000000000 */
[----:B------:R-:W-:Y:S02]  /*06e0*/  IADD3.X R13, PT, PT, RZ, R13, RZ, P0, !PT ;  /* 0x0000000dff0d7210 */ /* 0x000fe400007fe4ff */
[----:B------:R-:W-:Y:S01]  /*06f0*/  ISETP.NE.AND P0, PT, R7, RZ, PT ;  /* 0x000000ff0700720c */ /* 0x000fe20003f05270 */
[C---:B------:R-:W-:Y:S01]  /*0700*/  IMAD.WIDE.U32 R16, R11.reuse, 0x4, R16 ;  /* 0x000000040b107825 */ /* 0x040fe200078e0010 */
[C---:B------:R-:W-:Y:S02]  /*0710*/  IADD3 R9, PT, PT, R11.reuse, R9, RZ ;  /* 0x000000090b097210 */ /* 0x040fe40007ffe0ff */
[C---:B------:R-:W-:Y:S02]  /*0720*/  IADD3 R10, PT, PT, R11.reuse, R10, RZ ;  /* 0x0000000a0b0a7210 */ /* 0x040fe40007ffe0ff */
[C---:B------:R-:W-:Y:S02]  /*0730*/  IADD3 R22, PT, PT, R11.reuse, R22, RZ ;  /* 0x000000160b167210 */ /* 0x040fe40007ffe0ff */
[----:B------:R-:W-:-:S02]  /*0740*/  IADD3 R23, PT, PT, R11, R23, RZ ;  /* 0x000000170b177210 */ /* 0x000fc40007ffe0ff */
[C---:B------:R-:W-:Y:S02]  /*0750*/  IADD3 R24, PT, PT, R11.reuse, R24, RZ ;  /* 0x000000180b187210 */ /* 0x040fe40007ffe0ff */
[C---:B------:R-:W-:Y:S02]  /*0760*/  IADD3 R25, PT, PT, R11.reuse, R25, RZ ;  /* 0x000000190b197210 */ /* 0x040fe40007ffe0ff */
[----:B------:R-:W-:Y:S01]  /*0770*/  IADD3 R26, PT, PT, R11, R26, RZ ;  /* 0x0000001a0b1a7210 */ /* 0x000fe20007ffe0ff */
[----:B--2---:R-:W-:-:S04]  /*0780*/  FFMA R28, -R19, R18, R28 ;  /* 0x00000012131c7223 */ /* 0x004fc8000000011c */
[----:B------:R-:W-:-:S04]  /*0790*/  FADD R20, R29, -R28 ;  /* 0x8000001c1d147221 */ /* 0x000fc80000000000 */
[----:B------:R-:W-:-:S04]  /*07a0*/  FADD R21, -R29, R20 ;  /* 0x000000141d157221 */ /* 0x000fc80000000100 */
[----:B------:R-:W-:Y:S01]  /*07b0*/  FADD R21, R28, R21 ;  /* 0x000000151c157221 */ /* 0x000fe20000000000 */
[----:B------:R-:W-:Y:S06]  /*07c0*/  @P0 BRA `(.L_x_1) ;  /* 0xfffffff800f00947 */ /* 0x000fec000383ffff */
[----:B------:R-:W-:-:S07]  /*07d0*/  MOV R13, R8 ;  /* 0x00000008000d7202 */ /* 0x000fce0000000f00 */
.L_x_0:
[----:B------:R-:W-:-:S13]  /*07e0*/  ISETP.NE.AND P0, PT, R6, RZ, PT ;  /* 0x000000ff0600720c */ /* 0x000fda0003f05270 */
[----:B------:R-:W-:Y:S05]  /*07f0*/  @!P0 BRA `(.L_x_2) ;  /* 0x0000000400608947 */ /* 0x000fea0003800000 */
[----:B------:R-:W-:Y:S02]  /*0800*/  ISETP.GE.U32.AND P1, PT, R6, 0x4, PT ;  /* 0x000000040600780c */ /* 0x000fe40003f26070 */
[----:B------:R-:W-:-:S04]  /*0810*/  LOP3.LUT R22, R4, 0x3, RZ, 0xc0, !PT ;  /* 0x0000000304167812 */ /* 0x000fc800078ec0ff */
[----:B------:R-:W-:-:S07]  /*0820*/  ISETP.NE.AND P0, PT, R22, RZ, PT ;  /* 0x000000ff1600720c */ /* 0x000fce0003f05270 */
[----:B------:R-:W-:Y:S06]  /*0830*/  @!P1 BRA `(.L_x_3) ;  /* 0x0000000000a89947 */ /* 0x000fec0003800000 */
[----:B------:R-:W1:Y:S01]  /*0840*/  LDC.64 R8, c[0x0][0x388] ;  /* 0x0000e200ff087b82 */ /* 0x000e620000000a00 */
[----:B------:R-:W2:Y:S01]  /*0850*/  LDCU.64 UR6, c[0x0][0x380] ;  /* 0x00007000ff0677ac */ /* 0x000ea20008000a00 */
[----:B------:R-:W-:Y:S01]  /*0860*/  IADD3 R7, PT, PT, R2, R13, RZ ;  /* 0x0000000d02077210 */ /* 0x000fe20007ffe0ff */
[----:B------:R-:W-:-:S05]  /*0870*/  IMAD R15, R13, R0, R5 ;  /* 0x000000000d0f7224 */ /* 0x000fca00078e0205 */
[----:B------:R-:W3:Y:S01]  /*0880*/  LDC.64 R10, c[0x0][0x380] ;  /* 0x0000e000ff0a7b82 */ /* 0x000ee20000000a00 */
[C---:B------:R-:W-:Y:S01]  /*0890*/  IADD3 R23, PT, PT, R15.reuse, R0, RZ ;  /* 0x000000000f177210 */ /* 0x040fe20007ffe0ff */
[----:B-1----:R-:W-:-:S06]  /*08a0*/  IMAD.WIDE.U32 R18, R15, 0x4, R8 ;  /* 0x000000040f127825 */ /* 0x002fcc00078e0008 */
[----:B0-----:R-:W4:Y:S01]  /*08b0*/  LDG.E R19, desc[UR4][R18.64] ;  /* 0x0000000412137981 */ /* 0x001f22000c1e1900 */
[----:B---3--:R-:W-:Y:S01]  /*08c0*/  IMAD.WIDE.U32 R10, R7, 0x4, R10 ;  /* 0x00000004070a7825 */ /* 0x008fe200078e000a */
[----:B------:R-:W-:-:S04]  /*08d0*/  IADD3 R7, P1, PT, R2, R13, RZ ;  /* 0x0000000d02077210 */ /* 0x000fc80007f3e0ff */
[----:B------:R0:W4:Y:S01]  /*08e0*/  LDG.E R12, desc[UR4][R10.64] ;  /* 0x000000040a0c7981 */ /* 0x000122000c1e1900 */
[----:B------:R-:W-:Y:S02]  /*08f0*/  IADD3.X R16, PT, PT, RZ, RZ, RZ, P1, !PT ;  /* 0x000000ffff107210 */ /* 0x000fe40000ffe4ff */
[----:B--2---:R-:W-:Y:S01]  /*0900*/  LEA R6, P1, R7, UR6, 0x2 ;  /* 0x0000000607067c11 */ /* 0x004fe2000f8210ff */
[----:B------:R-:W-:-:S03]  /*0910*/  IMAD.WIDE.U32 R14, R23, 0x4, R8 ;  /* 0x00000004170e7825 */ /* 0x000fc600078e0008 */
[----:B------:R-:W-:-:S03]  /*0920*/  LEA.HI.X R7, R7, UR7, R16, 0x2, P1 ;  /* 0x0000000707077c11 */ /* 0x000fc600088f1410 */
[----:B------:R1:W2:Y:S04]  /*0930*/  LDG.E R14, desc[UR4][R14.64] ;  /* 0x000000040e0e7981 */ /* 0x0002a8000c1e1900 */
[----:B------:R-:W2:Y:S01]  /*0940*/  LDG.E R17, desc[UR4][R6.64+0x4] ;  /* 0x0000040406117981 */ /* 0x000ea2000c1e1900 */
[----:B------:R-:W-:-:S03]  /*0950*/  IADD3 R23, PT, PT, R23, R0, RZ ;  /* 0x0000000017177210 */ /* 0x000fc60007ffe0ff */
[----:B------:R-:W3:Y:S02]  /*0960*/  LDG.E R16, desc[UR4][R6.64+0x8] ;  /* 0x0000080406107981 */ /* 0x000ee4000c1e1900 */
[C-C-:B0-----:R-:W-:Y:S01]  /*0970*/  IMAD.WIDE.U32 R10, R23.reuse, 0x4, R8.reuse ;  /* 0x00000004170a7825 */ /* 0x141fe200078e0008 */
[----:B------:R-:W-:Y:S01]  /*0980*/  IADD3 R23, PT, PT, R23, R0, RZ ;  /* 0x0000000017177210 */ /* 0x000fe20007ffe0ff */
[----:B------:R-:W5:Y:S04]  /*0990*/  LDG.E R18, desc[UR4][R6.64+0xc] ;  /* 0x00000c0406127981 */ /* 0x000f68000c1e1900 */
[----:B------:R0:W3:Y:S01]  /*09a0*/  LDG.E R11, desc[UR4][R10.64] ;  /* 0x000000040a0b7981 */ /* 0x0000e2000c1e1900 */
[----:B------:R-:W-:-:S06]  /*09b0*/  IMAD.WIDE.U32 R8, R23, 0x4, R8 ;  /* 0x0000000417087825 */ /* 0x000fcc00078e0008 */
[----:B------:R-:W5:Y:S01]  /*09c0*/  LDG.E R8, desc[UR4][R8.64] ;  /* 0x0000000408087981 */ /* 0x000f62000c1e1900 */
[----:B------:R-:W-:Y:S01]  /*09d0*/  IADD3 R13, PT, PT, R13, 0x4, RZ ;  /* 0x000000040d0d7810 */ /* 0x000fe20007ffe0ff */
[----:B----4-:R-:W-:-:S04]  /*09e0*/  FFMA R19, -R12, R19, R21 ;  /* 0x000000130c137223 */ /* 0x010fc80000000115 */
[----:B-1----:R-:W-:-:S04]  /*09f0*/  FADD R15, R20, -R19 ;  /* 0x80000013140f7221 */ /* 0x002fc80000000000 */
[----:B------:R-:W-:-:S04]  /*0a00*/  FADD R20, -R20, R15 ;  /* 0x0000000f14147221 */ /* 0x000fc80000000100 */
[----:B------:R-:W-:-:S04]  /*0a10*/  FADD R20, R19, R20 ;  /* 0x0000001413147221 */ /* 0x000fc80000000000 */
[----:B--2---:R-:W-:-:S04]  /*0a20*/  FFMA R14, -R17, R14, R20 ;  /* 0x0000000e110e7223 */ /* 0x004fc80000000114 */
[----:B0-----:R-:W-:-:S04]  /*0a30*/  FADD R10, R15, -R14 ;  /* 0x8000000e0f0a7221 */ /* 0x001fc80000000000 */
[----:B------:R-:W-:-:S04]  /*0a40*/  FADD R15, -R15, R10 ;  /* 0x0000000a0f0f7221 */ /* 0x000fc80000000100 */
[----:B------:R-:W-:-:S04]  /*0a50*/  FADD R15, R14, R15 ;  /* 0x0000000f0e0f7221 */ /* 0x000fc80000000000 */
[----:B---3--:R-:W-:-:S04]  /*0a60*/  FFMA R11, -R16, R11, R15 ;  /* 0x0000000b100b7223 */ /* 0x008fc8000000010f */
[----:B------:R-:W-:-:S04]  /*0a70*/  FADD R7, R10, -R11 ;  /* 0x8000000b0a077221 */ /* 0x000fc80000000000 */
[----:B------:R-:W-:-:S04]  /*0a80*/  FADD R10, -R10, R7 ;  /* 0x000000070a0a7221 */ /* 0x000fc80000000100 */
[----:B------:R-:W-:-:S04]  /*0a90*/  FADD R11, R11, R10 ;  /* 0x0000000a0b0b7221 */ /* 0x000fc80000000000 */
[----:B-----5:R-:W-:-:S04]  /*0aa0*/  FFMA R8, -R18, R8, R11 ;  /* 0x0000000812087223 */ /* 0x020fc8000000010b */
[----:B------:R-:W-:-:S04]  /*0ab0*/  FADD R20, R7, -R8 ;  /* 0x8000000807147221 */ /* 0x000fc80000000000 */
[----:B------:R-:W-:-:S04]  /*0ac0*/  FADD R7, -R7, R20 ;  /* 0x0000001407077221 */ /* 0x000fc80000000100 */
[----:B------:R-:W-:-:S07]  /*0ad0*/  FADD R21, R8, R7 ;  /* 0x0000000708157221 */ /* 0x000fce0000000000 */
.L_x_3:
[----:B------:R-:W-:Y:S05]  /*0ae0*/  @!P0 BRA `(.L_x_2) ;  /* 0x0000000000a48947 */ /* 0x000fea0003800000 */
[----:B------:R-:W-:Y:S02]  /*0af0*/  ISETP.NE.AND P1, PT, R22, 0x1, PT ;  /* 0x000000011600780c */ /* 0x000fe40003f25270 */
[----:B------:R-:W-:-:S04]  /*0b00*/  LOP3.LUT R4, R4, 0x1, RZ, 0xc0, !PT ;  /* 0x0000000104047812 */ /* 0x000fc800078ec0ff */
[----:B------:R-:W-:-:S07]  /*0b10*/  ISETP.NE.U32.AND P0, PT, R4, 0x1, PT ;  /* 0x000000010400780c */ /* 0x000fce0003f05070 */
[----:B------:R-:W-:Y:S06]  /*0b20*/  @!P1 BRA `(.L_x_4) ;  /* 0x0000000000689947 */ /* 0x000fec0003800000 */
[----:B------:R-:W1:Y:S01]  /*0b30*/  LDC.64 R8, c[0x0][0x380] ;  /* 0x0000e000ff087b82 */ /* 0x000e620000000a00 */
[----:B------:R-:W2:Y:S01]  /*0b40*/  LDCU.64 UR6, c[0x0][0x380] ;  /* 0x00007000ff0677ac */ /* 0x000ea20008000a00 */
[----:B------:R-:W-:Y:S01]  /*0b50*/  IADD3 R11, PT, PT, R2, R13, RZ ;  /* 0x0000000d020b7210 */ /* 0x000fe20007ffe0ff */
[----:B------:R-:W-:-:S05]  /*0b60*/  IMAD R17, R13, R0, R5 ;  /* 0x000000000d117224 */ /* 0x000fca00078e0205 */
[----:B------:R-:W3:Y:S01]  /*0b70*/  LDC.64 R6, c[0x0][0x388] ;  /* 0x0000e200ff067b82 */ /* 0x000ee20000000a00 */
[----:B------:R-:W-:Y:S01]  /*0b80*/  IADD3 R4, P1, PT, R2, R13, RZ ;  /* 0x0000000d02047210 */ /* 0x000fe20007f3e0ff */
[----:B-1----:R-:W-:-:S04]  /*0b90*/  IMAD.WIDE.U32 R10, R11, 0x4, R8 ;  /* 0x000000040b0a7825 */ /* 0x002fc800078e0008 */
[C---:B---3--:R-:W-:Y:S02]  /*0ba0*/  IMAD.WIDE.U32 R14, R17.reuse, 0x4, R6 ;  /* 0x00000004110e7825 */ /* 0x048fe400078e0006 */
[----:B0-----:R-:W3:Y:S04]  /*0bb0*/  LDG.E R10, desc[UR4][R10.64] ;  /* 0x000000040a0a7981 */ /* 0x001ee8000c1e1900 */
[----:B------:R-:W3:Y:S01]  /*0bc0*/  LDG.E R14, desc[UR4][R14.64] ;  /* 0x000000040e0e7981 */ /* 0x000ee2000c1e1900 */
[----:B------:R-:W-:Y:S02]  /*0bd0*/  IADD3.X R9, PT, PT, RZ, RZ, RZ, P1, !PT ;  /* 0x000000ffff097210 */ /* 0x000fe40000ffe4ff */
[----:B------:R-:W-:Y:S02]  /*0be0*/  IADD3 R17, PT, PT, R17, R0, RZ ;  /* 0x0000000011117210 */ /* 0x000fe40007ffe0ff */
[----:B--2---:R-:W-:-:S03]  /*0bf0*/  LEA R8, P1, R4, UR6, 0x2 ;  /* 0x0000000604087c11 */ /* 0x004fc6000f8210ff */
[----:B------:R-:W-:Y:S01]  /*0c00*/  IMAD.WIDE.U32 R6, R17, 0x4, R6 ;  /* 0x0000000411067825 */ /* 0x000fe200078e0006 */
[----:B------:R-:W-:-:S05]  /*0c10*/  LEA.HI.X R9, R4, UR7, R9, 0x2, P1 ;  /* 0x0000000704097c11 */ /* 0x000fca00088f1409 */
[----:B------:R-:W2:Y:S04]  /*0c20*/  LDG.E R6, desc[UR4][R6.64] ;  /* 0x0000000406067981 */ /* 0x000ea8000c1e1900 */
[----:B------:R-:W2:Y:S01]  /*0c30*/  LDG.E R9, desc[UR4][R8.64+0x4] ;  /* 0x0000040408097981 */ /* 0x000ea2000c1e1900 */
[----:B------:R-:W-:Y:S01]  /*0c40*/  IADD3 R13, PT, PT, R13, 0x2, RZ ;  /* 0x000000020d0d7810 */ /* 0x000fe20007ffe0ff */
[----:B---3--:R-:W-:-:S04]  /*0c50*/  FFMA R21, -R10, R14, R21 ;  /* 0x0000000e0a157223 */ /* 0x008fc80000000115 */
[----:B------:R-:W-:-:S04]  /*0c60*/  FADD R11, R20, -R21 ;  /* 0x80000015140b7221 */ /* 0x000fc80000000000 */
[----:B------:R-:W-:-:S04]  /*0c70*/  FADD R20, -R20, R11 ;  /* 0x0000000b14147221 */ /* 0x000fc80000000100 */
[----:B------:R-:W-:-:S04]  /*0c80*/  FADD R20, R21, R20 ;  /* 0x0000001415147221 */ /* 0x000fc80000000000 */
[----:B--2---:R-:W-:-:S04]  /*0c90*/  FFMA R4, -R9, R6, R20 ;  /* 0x0000000609047223 */ /* 0x004fc80000000114 */
[----:B------:R-:W-:-:S04]  /*0ca0*/  FADD R20, R11, -R4 ;  /* 0x800000040b147221 */ /* 0x000fc80000000000 */
[----:B------:R-:W-:-:S04]  /*0cb0*/  FADD R11, -R11, R20 ;  /* 0x000000140b0b7221 */ /* 0x000fc80000000100 */
[----:B------:R-:W-:-:S07]  /*0cc0*/  FADD R21, R4, R11 ;  /* 0x0000000b04157221 */ /* 0x000fce0000000000 */
.L_x_4:
[----:B------:R-:W-:Y:S05]  /*0cd0*/  @P0 BRA `(.L_x_2) ;  /* 0x0000000000280947 */ /* 0x000fea0003800000 */
[----:B------:R-:W1:Y:S01]  /*0ce0*/  LDC.64 R6, c[0x0][0x380] ;  /* 0x0000e000ff067b82 */ /* 0x000e620000000a00 */
[----:B------:R-:W-:Y:S01]  /*0cf0*/  IADD3 R11, PT, PT, R2, R13, RZ ;  /* 0x0000000d020b7210 */ /* 0x000fe20007ffe0ff */
[----:B------:R-:W-:-:S06]  /*0d00*/  IMAD R13, R13, R0, R5 ;  /* 0x000000000d0d7224 */ /* 0x000fcc00078e0205 */
[----:B------:R-:W2:Y:S01]  /*0d10*/  LDC.64 R8, c[0x0][0x388] ;  /* 0x0000e200ff087b82 */ /* 0x000ea20000000a00 */
[----:B-1----:R-:W-:-:S06]  /*0d20*/  IMAD.WIDE.U32 R4, R11, 0x4, R6 ;  /* 0x000000040b047825 */ /* 0x002fcc00078e0006 */
[----:B0-----:R-:W3:Y:S01]  /*0d30*/  LDG.E R4, desc[UR4][R4.64] ;  /* 0x0000000404047981 */ /* 0x001ee2000c1e1900 */
[----:B--2---:R-:W-:-:S06]  /*0d40*/  IMAD.WIDE.U32 R6, R13, 0x4, R8 ;  /* 0x000000040d067825 */ /* 0x004fcc00078e0008 */
[----:B------:R-:W3:Y:S02]  /*0d50*/  LDG.E R6, desc[UR4][R6.64] ;  /* 0x0000000406067981 */ /* 0x000ee4000c1e1900 */
[----:B---3--:R-:W-:-:S04]  /*0d60*/  FFMA R21, -R4, R6, R21 ;  /* 0x0000000604157223 */ /* 0x008fc80000000115 */
[----:B------:R-:W-:-:S07]  /*0d70*/  FADD R20, R20, -R21 ;  /* 0x8000001514147221 */ /* 0x000fce0000000000 */
.L_x_2:
[----:B------:R-:W1:Y:S02]  /*0d80*/  LDC.64 R4, c[0x0][0x390] ;  /* 0x0000e400ff047b82 */ /* 0x000e640000000a00 */
[----:B-1----:R-:W-:-:S05]  /*0d90*/  IMAD.WIDE.U32 R2, R3, 0x4, R4 ;  /* 0x0000000403027825 */ /* 0x002fca00078e0004 */
[----:B0-----:R-:W-:Y:S01]  /*0da0*/  STG.E desc[UR4][R2.64], R20 ;  /* 0x0000001402007986 */ /* 0x001fe2000c101904 */
[----:B------:R-:W-:Y:S05]  /*0db0*/  EXIT ;  /* 0x000000000000794d */ /* 0x000fea0003800000 */
.L_x_5:
[----:B------:R-:W-:-:S00]  /*0dc0*/  BRA `(.L_x_5) ;  /* 0xfffffffc00fc7947 */ /* 0x000fc0000383ffff */
[----:B------:R-:W-:-:S00]  /*0dd0*/  NOP ;  /* 0x0000000000007918 */ /* 0x000fc00000000000 */
        /* <DEDUP_REMOVED lines=10> */
.L_x_6:


//--------------------- .nv.shared.reserved.0     --------------------------
	.section	.nv.shared.reserved.0,"aw",@nobits
	.weak		__nv_reservedSMEM_offset_0_alias
	.size		__nv_reservedSMEM_offset_0_alias, 0, 64
	.other		__nv_reservedSMEM_offset_0_alias,@"STO_CUDA_RESERVED_SHARED STV_DEFAULT"
__nv_reservedSMEM_offset_0_alias:
	.zero		0
	.zero		64


//--------------------- .nv.constant0._Z7matMultPKfS0_Pfi --------------------------
	.section	.nv.constant0._Z7matMultPKfS0_Pfi,"a",@progbits
	.sectionflags	@""
	.align	4
.nv.constant0._Z7matMultPKfS0_Pfi:
	.zero		924


//--------------------- SYMBOLS --------------------------

	.type		.nv.reservedSmem.offset0,@object
	.size		.nv.reservedSmem.offset0,0x4
